//
// Generated by NVIDIA NVVM Compiler
//
// Compiler Build ID: CL-36424714
// Cuda compilation tools, release 13.0, V13.0.88
// Based on NVVM 20.0.0
//

.version 9.0
.target sm_100
.address_size 64

	// .globl	_Z20rgbToGrayscaleKernelPhS_ii

.visible .entry _Z20rgbToGrayscaleKernelPhS_ii(
	.param .u64 .ptr .align 1 _Z20rgbToGrayscaleKernelPhS_ii_param_0,
	.param .u64 .ptr .align 1 _Z20rgbToGrayscaleKernelPhS_ii_param_1,
	.param .u32 _Z20rgbToGrayscaleKernelPhS_ii_param_2,
	.param .u32 _Z20rgbToGrayscaleKernelPhS_ii_param_3
)
{
	.reg .pred 	%p<4>;
	.reg .b16 	%rs<4>;
	.reg .b32 	%r<16>;
	.reg .b32 	%f<7>;
	.reg .b64 	%rd<9>;

	ld.param.u64 	%rd1, [_Z20rgbToGrayscaleKernelPhS_ii_param_0];
	ld.param.u64 	%rd2, [_Z20rgbToGrayscaleKernelPhS_ii_param_1];
	ld.param.u32 	%r3, [_Z20rgbToGrayscaleKernelPhS_ii_param_2];
	ld.param.u32 	%r4, [_Z20rgbToGrayscaleKernelPhS_ii_param_3];
	mov.u32 	%r6, %ctaid.x;
	mov.u32 	%r7, %ntid.x;
	mov.u32 	%r8, %tid.x;
	mad.lo.s32 	%r1, %r6, %r7, %r8;
	mov.u32 	%r9, %ctaid.y;
	mov.u32 	%r10, %ntid.y;
	mov.u32 	%r11, %tid.y;
	mad.lo.s32 	%r12, %r9, %r10, %r11;
	setp.ge.s32 	%p1, %r1, %r3;
	setp.ge.s32 	%p2, %r12, %r4;
	or.pred  	%p3, %p1, %p2;
	@%p3 bra 	$L__BB0_2;
	cvta.to.global.u64 	%rd3, %rd1;
	cvta.to.global.u64 	%rd4, %rd2;
	mad.lo.s32 	%r13, %r3, %r12, %r1;
	mul.lo.s32 	%r14, %r13, 3;
	cvt.s64.s32 	%rd5, %r14;
	add.s64 	%rd6, %rd3, %rd5;
	ld.global.u8 	%rs1, [%rd6];
	ld.global.u8 	%rs2, [%rd6+1];
	ld.global.u8 	%rs3, [%rd6+2];
	cvt.rn.f32.u16 	%f1, %rs1;
	cvt.rn.f32.u16 	%f2, %rs2;
	mul.f32 	%f3, %f2, 0f3F1645A2;
	fma.rn.f32 	%f4, %f1, 0f3E99096C, %f3;
	cvt.rn.f32.u16 	%f5, %rs3;
	fma.rn.f32 	%f6, %f5, 0f3DE978D5, %f4;
	cvt.rzi.u32.f32 	%r15, %f6;
	cvt.s64.s32 	%rd7, %r13;
	add.s64 	%rd8, %rd4, %rd7;
	st.global.u8 	[%rd8], %r15;
$L__BB0_2:
	ret;

}


// ===== COMPILED SASS (sm_100) =====

	.target	sm_100

	.elftype	@"ET_EXEC"


//--------------------- .note.nv.tkinfo           --------------------------
	.section	.note.nv.tkinfo,"",@"SHT_NOTE"
	.sectionflags	@"SHF_NOTE_NV_TKINFO"
	.tkinfo
        /*0018*/ 	.word	0x00000002
        /*0030*/ 	.string	""
        /*0030*/ 	.string	"ptxas"
        /*0030*/ 	.string	"Cuda compilation tools, release 13.0, V13.0.88"
        /*0030*/ 	.string	"Build cuda_13.0.r13.0/compiler.36424714_0"
        /*0030*/ 	.string	"-arch sm_100 -m 64 "



//--------------------- .note.nv.cuinfo           --------------------------
	.section	.note.nv.cuinfo,"",@"SHT_NOTE"
	.sectionflags	@"SHF_NOTE_NV_CUINFO"
        /*0018*/ 	.short	0x0002
        /*001a*/ 	.short	0x0064
        /*001c*/ 	.short	0x0082
	.zero		2


//--------------------- .nv.info                  --------------------------
	.section	.nv.info,"",@"SHT_CUDA_INFO"
	.align	4


	//----- nvinfo : EIATTR_REGCOUNT
	.align		4
        /*0000*/ 	.byte	0x04, 0x2f
        /*0002*/ 	.short	(.L_1 - .L_0)
	.align		4
.L_0:
        /*0004*/ 	.word	index@(_Z20rgbToGrayscaleKernelPhS_ii)
        /*0008*/ 	.word	0x0000000a


	//----- nvinfo : EIATTR_FRAME_SIZE
	.align		4
.L_1:
        /*000c*/ 	.byte	0x04, 0x11
        /*000e*/ 	.short	(.L_3 - .L_2)
	.align		4
.L_2:
        /*0010*/ 	.word	index@(_Z20rgbToGrayscaleKernelPhS_ii)
        /*0014*/ 	.word	0x00000000


	//----- nvinfo : EIATTR_MIN_STACK_SIZE
	.align		4
.L_3:
        /*0018*/ 	.byte	0x04, 0x12
        /*001a*/ 	.short	(.L_5 - .L_4)
	.align		4
.L_4:
        /*001c*/ 	.word	index@(_Z20rgbToGrayscaleKernelPhS_ii)
        /*0020*/ 	.word	0x00000000
.L_5:


//--------------------- .nv.compat                --------------------------
	.section	.nv.compat,"",@"SHT_CUDA_COMPAT_INFO"
	.align	4
        /*0000*/ 	.byte	0x02, 0x09, 0x00, 0x00, 0x02, 0x02, 0x01, 0x00, 0x02, 0x05, 0x05, 0x00, 0x03, 0x07, 0x01, 0x01
        /*0010*/ 	.byte	0x02, 0x03, 0x00, 0x00, 0x02, 0x06, 0x01, 0x00, 0x04, 0x0b, 0x08, 0x00, 0x09, 0x00, 0x00, 0x00
        /*0020*/ 	.byte	0x00, 0x00, 0x00, 0x00


//--------------------- .nv.info._Z20rgbToGrayscaleKernelPhS_ii --------------------------
	.section	.nv.info._Z20rgbToGrayscaleKernelPhS_ii,"",@"SHT_CUDA_INFO"
	.sectionflags	@""
	.align	4


	//----- nvinfo : EIATTR_CUDA_API_VERSION
	.align		4
        /*0000*/ 	.byte	0x04, 0x37
        /*0002*/ 	.short	(.L_7 - .L_6)
.L_6:
        /*0004*/ 	.word	0x00000082


	//----- nvinfo : EIATTR_KPARAM_INFO
	.align		4
.L_7:
        /*0008*/ 	.byte	0x04, 0x17
        /*000a*/ 	.short	(.L_9 - .L_8)
.L_8:
        /*000c*/ 	.word	0x00000000
        /*0010*/ 	.short	0x0003
        /*0012*/ 	.short	0x0014
        /*0014*/ 	.byte	0x00, 0xf0, 0x11, 0x00


	//----- nvinfo : EIATTR_KPARAM_INFO
	.align		4
.L_9:
        /*0018*/ 	.byte	0x04, 0x17
        /*001a*/ 	.short	(.L_11 - .L_10)
.L_10:
        /*001c*/ 	.word	0x00000000
        /*0020*/ 	.short	0x0002
        /*0022*/ 	.short	0x0010
        /*0024*/ 	.byte	0x00, 0xf0, 0x11, 0x00


	//----- nvinfo : EIATTR_KPARAM_INFO
	.align		4
.L_11:
        /*0028*/ 	.byte	0x04, 0x17
        /*002a*/ 	.short	(.L_13 - .L_12)
.L_12:
        /*002c*/ 	.word	0x00000000
        /*0030*/ 	.short	0x0001
        /*0032*/ 	.short	0x0008
        /*0034*/ 	.byte	0x00, 0xf5, 0x21, 0x00


	//----- nvinfo : EIATTR_KPARAM_INFO
	.align		4
.L_13:
        /*0038*/ 	.byte	0x04, 0x17
        /*003a*/ 	.short	(.L_15 - .L_14)
.L_14:
        /*003c*/ 	.word	0x00000000
        /*0040*/ 	.short	0x0000
        /*0042*/ 	.short	0x0000
        /*0044*/ 	.byte	0x00, 0xf5, 0x21, 0x00


	//----- nvinfo : EIATTR_SPARSE_MMA_MASK
	.align		4
.L_15:
        /*0048*/ 	.byte	0x03, 0x50
        /*004a*/ 	.short	0x0000


	//----- nvinfo : EIATTR_MAXREG_COUNT
	.align		4
        /*004c*/ 	.byte	0x03, 0x1b
        /*004e*/ 	.short	0x00ff


	//----- nvinfo : EIATTR_MERCURY_ISA_VERSION
	.align		4
        /*0050*/ 	.byte	0x03, 0x5f
        /*0052*/ 	.short	0x0101


	//----- nvinfo : EIATTR_VRC_CTA_INIT_COUNT
	.align		4
        /*0054*/ 	.byte	0x02, 0x4a
	.zero		1
	.zero		1


	//----- nvinfo : EIATTR_EXIT_INSTR_OFFSETS
	.align		4
        /*0058*/ 	.byte	0x04, 0x1c
        /*005a*/ 	.short	(.L_17 - .L_16)


	//   ....[0]....
.L_16:
        /*005c*/ 	.word	0x000000c0


	//   ....[1]....
        /*0060*/ 	.word	0x00000200


	//----- nvinfo : EIATTR_CBANK_PARAM_SIZE
	.align		4
.L_17:
        /*0064*/ 	.byte	0x03, 0x19
        /*0066*/ 	.short	0x0018


	//----- nvinfo : EIATTR_PARAM_CBANK
	.align		4
        /*0068*/ 	.byte	0x04, 0x0a
        /*006a*/ 	.short	(.L_19 - .L_18)
	.align		4
.L_18:
        /*006c*/ 	.word	index@(.nv.constant0._Z20rgbToGrayscaleKernelPhS_ii)
        /*0070*/ 	.short	0x0380
        /*0072*/ 	.short	0x0018


	//----- nvinfo : EIATTR_SW_WAR
	.align		4
.L_19:
        /*0074*/ 	.byte	0x04, 0x36
        /*0076*/ 	.short	(.L_21 - .L_20)
.L_20:
        /*0078*/ 	.word	0x00000008
.L_21:


//--------------------- .nv.callgraph             --------------------------
	.section	.nv.callgraph,"",@"SHT_CUDA_CALLGRAPH"
	.align	4
	.sectionentsize	8
	.align		4
        /*0000*/ 	.word	0x00000000
	.align		4
        /*0004*/ 	.word	0xffffffff
	.align		4
        /*0008*/ 	.word	0x00000000
	.align		4
        /*000c*/ 	.word	0xfffffffe
	.align		4
        /*0010*/ 	.word	0x00000000
	.align		4
        /*0014*/ 	.word	0xfffffffd
	.align		4
        /*0018*/ 	.word	0x00000000
	.align		4
        /*001c*/ 	.word	0xfffffffc


//--------------------- .text._Z20rgbToGrayscaleKernelPhS_ii --------------------------
	.section	.text._Z20rgbToGrayscaleKernelPhS_ii,"ax",@progbits
	.align	128
        .global         _Z20rgbToGrayscaleKernelPhS_ii
        .type           _Z20rgbToGrayscaleKernelPhS_ii,@function
        .size           _Z20rgbToGrayscaleKernelPhS_ii,(.L_x_1 - _Z20rgbToGrayscaleKernelPhS_ii)
        .other          _Z20rgbToGrayscaleKernelPhS_ii,@"STO_CUDA_ENTRY STV_DEFAULT"
_Z20rgbToGrayscaleKernelPhS_ii:
.text._Z20rgbToGrayscaleKernelPhS_ii:
[----:B------:R-:W-:Y:S01]  /*0000*/  LDC R1, c[0x0][0x37c] ;  /* 0x0000df00ff017b82 */ /* 0x000fe20000000800 */
[----:B------:R-:W0:Y:S07]  /*0010*/  S2R R2, SR_TID.Y ;  /* 0x0000000000027919 */ /* 0x000e2e0000002200 */
[----:B------:R-:W1:Y:S01]  /*0020*/  LDC R0, c[0x0][0x360] ;  /* 0x0000d800ff007b82 */ /* 0x000e620000000800 */
[----:B------:R-:W2:Y:S01]  /*0030*/  LDCU.64 UR6, c[0x0][0x390] ;  /* 0x00007200ff0677ac */ /* 0x000ea20008000a00 */
[----:B------:R-:W1:Y:S06]  /*0040*/  S2R R5, SR_TID.X ;  /* 0x0000000000057919 */ /* 0x000e6c0000002100 */
[----:B------:R-:W0:Y:S08]  /*0050*/  S2UR UR5, SR_CTAID.Y ;  /* 0x00000000000579c3 */ /* 0x000e300000002600 */
[----:B------:R-:W0:Y:S08]  /*0060*/  LDC R3, c[0x0][0x364] ;  /* 0x0000d900ff037b82 */ /* 0x000e300000000800 */
[----:B------:R-:W1:Y:S01]  /*0070*/  S2UR UR4, SR_CTAID.X ;  /* 0x00000000000479c3 */ /* 0x000e620000002500 */
[----:B0-----:R-:W-:-:S05]  /*0080*/  IMAD R3, R3, UR5, R2 ;  /* 0x0000000503037c24 */ /* 0x001fca000f8e0202 */
[----:B--2---:R-:W-:Y:S01]  /*0090*/  ISETP.GE.AND P0, PT, R3, UR7, PT ;  /* 0x0000000703007c0c */ /* 0x004fe2000bf06270 */
[----:B-1----:R-:W-:-:S05]  /*00a0*/  IMAD R0, R0, UR4, R5 ;  /* 0x0000000400007c24 */ /* 0x002fca000f8e0205 */
[----:B------:R-:W-:-:S13]  /*00b0*/  ISETP.GE.OR P0, PT, R0, UR6, P0 ;  /* 0x0000000600007c0c */ /* 0x000fda0008706670 */
[----:B------:R-:W-:Y:S05]  /*00c0*/  @P0 EXIT ;  /* 0x000000000000094d */ /* 0x000fea0003800000 */
[----:B------:R-:W0:Y:S01]  /*00d0*/  LDCU.128 UR8, c[0x0][0x380] ;  /* 0x00007000ff0877ac */ /* 0x000e220008000c00 */
[----:B------:R-:W-:Y:S01]  /*00e0*/  IMAD R0, R3, UR6, R0 ;  /* 0x0000000603007c24 */ /* 0x000fe2000f8e0200 */
[----:B------:R-:W1:Y:S03]  /*00f0*/  LDCU.64 UR4, c[0x0][0x358] ;  /* 0x00006b00ff0477ac */ /* 0x000e660008000a00 */
[----:B------:R-:W-:-:S05]  /*0100*/  IMAD R3, R0, 0x3, RZ ;  /* 0x0000000300037824 */ /* 0x000fca00078e02ff */
[----:B0-----:R-:W-:-:S04]  /*0110*/  IADD3 R2, P0, PT, R3, UR8, RZ ;  /* 0x0000000803027c10 */ /* 0x001fc8000ff1e0ff */
[----:B------:R-:W-:-:S05]  /*0120*/  LEA.HI.X.SX32 R3, R3, UR9, 0x1, P0 ;  /* 0x0000000903037c11 */ /* 0x000fca00080f0eff */
[----:B-1----:R-:W2:Y:S04]  /*0130*/  LDG.E.U8 R5, desc[UR4][R2.64+0x1] ;  /* 0x0000010402057981 */ /* 0x002ea8000c1e1100 */
[----:B------:R-:W3:Y:S04]  /*0140*/  LDG.E.U8 R4, desc[UR4][R2.64] ;  /* 0x0000000402047981 */ /* 0x000ee8000c1e1100 */
[----:B------:R-:W4:Y:S01]  /*0150*/  LDG.E.U8 R6, desc[UR4][R2.64+0x2] ;  /* 0x0000020402067981 */ /* 0x000f22000c1e1100 */
[----:B--2---:R-:W-:Y:S02]  /*0160*/  I2FP.F32.U32 R5, R5 ;  /* 0x0000000500057245 */ /* 0x004fe40000201000 */
[----:B---3--:R-:W-:-:S03]  /*0170*/  I2FP.F32.U32 R4, R4 ;  /* 0x0000000400047245 */ /* 0x008fc60000201000 */
[----:B------:R-:W-:Y:S01]  /*0180*/  FMUL R5, R5, 0.58700001239776611328 ;  /* 0x3f1645a205057820 */ /* 0x000fe20000400000 */
[----:B----4-:R-:W-:-:S03]  /*0190*/  I2FP.F32.U32 R7, R6 ;  /* 0x0000000600077245 */ /* 0x010fc60000201000 */
[----:B------:R-:W-:-:S04]  /*01a0*/  FFMA R4, R4, 0.29890000820159912109, R5 ;  /* 0x3e99096c04047823 */ /* 0x000fc80000000005 */
[----:B------:R-:W-:Y:S01]  /*01b0*/  FFMA R7, R7, 0.11400000005960464478, R4 ;  /* 0x3de978d507077823 */ /* 0x000fe20000000004 */
[----:B------:R-:W-:-:S04]  /*01c0*/  IADD3 R4, P0, PT, R0, UR10, RZ ;  /* 0x0000000a00047c10 */ /* 0x000fc8000ff1e0ff */
[----:B------:R-:W-:Y:S01]  /*01d0*/  LEA.HI.X.SX32 R5, R0, UR11, 0x1, P0 ;  /* 0x0000000b00057c11 */ /* 0x000fe200080f0eff */
[----:B------:R-:W0:Y:S04]  /*01e0*/  F2I.U32.TRUNC.NTZ R7, R7 ;  /* 0x0000000700077305 */ /* 0x000e28000020f000 */
[----:B0-----:R-:W-:Y:S01]  /*01f0*/  STG.E.U8 desc[UR4][R4.64], R7 ;  /* 0x0000000704007986 */ /* 0x001fe2000c101104 */
[----:B------:R-:W-:Y:S05]  /*0200*/  EXIT ;  /* 0x000000000000794d */ /* 0x000fea0003800000 */
.L_x_0:
[----:B------:R-:W-:-:S00]  /*0210*/  BRA `(.L_x_0) ;  /* 0xfffffffc00fc7947 */ /* 0x000fc0000383ffff */
[----:B------:R-:W-:-:S00]  /*0220*/  NOP ;  /* 0x0000000000007918 */ /* 0x000fc00000000000 */
        /* <DEDUP_REMOVED lines=13> */
.L_x_1:


//--------------------- .nv.shared.reserved.0     --------------------------
	.section	.nv.shared.reserved.0,"aw",@nobits
	.weak		__nv_reservedSMEM_offset_0_alias
	.size		__nv_reservedSMEM_offset_0_alias, 0, 64
	.other		__nv_reservedSMEM_offset_0_alias,@"STO_CUDA_RESERVED_SHARED STV_DEFAULT"
__nv_reservedSMEM_offset_0_alias:
	.zero		0
	.zero		64


//--------------------- .nv.constant0._Z20rgbToGrayscaleKernelPhS_ii --------------------------
	.section	.nv.constant0._Z20rgbToGrayscaleKernelPhS_ii,"a",@progbits
	.sectionflags	@""
	.align	4
.nv.constant0._Z20rgbToGrayscaleKernelPhS_ii:
	.zero		920


//--------------------- SYMBOLS --------------------------

	.type		.nv.reservedSmem.offset0,@object
	.size		.nv.reservedSmem.offset0,0x4
